//
// Generated by NVIDIA NVVM Compiler
//
// Compiler Build ID: CL-36424714
// Cuda compilation tools, release 13.0, V13.0.88
// Based on NVVM 20.0.0
//

.version 9.0
.target sm_100
.address_size 64

	// .globl	_Z16initalize_kerneliiidPdS_

.visible .entry _Z16initalize_kerneliiidPdS_(
	.param .u32 _Z16initalize_kerneliiidPdS__param_0,
	.param .u32 _Z16initalize_kerneliiidPdS__param_1,
	.param .u32 _Z16initalize_kerneliiidPdS__param_2,
	.param .f64 _Z16initalize_kerneliiidPdS__param_3,
	.param .u64 .ptr .align 1 _Z16initalize_kerneliiidPdS__param_4,
	.param .u64 .ptr .align 1 _Z16initalize_kerneliiidPdS__param_5
)
{
	.reg .pred 	%p<19>;
	.reg .b32 	%r<68>;
	.reg .b64 	%rd<59>;
	.reg .b64 	%fd<114>;

	ld.param.u32 	%r27, [_Z16initalize_kerneliiidPdS__param_0];
	ld.param.u32 	%r28, [_Z16initalize_kerneliiidPdS__param_1];
	ld.param.u32 	%r29, [_Z16initalize_kerneliiidPdS__param_2];
	ld.param.f64 	%fd3, [_Z16initalize_kerneliiidPdS__param_3];
	ld.param.u64 	%rd3, [_Z16initalize_kerneliiidPdS__param_4];
	ld.param.u64 	%rd4, [_Z16initalize_kerneliiidPdS__param_5];
	cvta.to.global.u64 	%rd1, %rd4;
	cvta.to.global.u64 	%rd2, %rd3;
	mov.u32 	%r30, %tid.x;
	mov.u32 	%r31, %ctaid.x;
	mov.u32 	%r32, %ntid.x;
	mad.lo.s32 	%r59, %r31, %r32, %r30;
	setp.ge.s32 	%p1, %r59, %r29;
	@%p1 bra 	$L__BB0_25;
	add.s32 	%r2, %r28, 1;
	min.s32 	%r33, %r28, %r27;
	setp.lt.s32 	%p2, %r33, 1;
	@%p2 bra 	$L__BB0_25;
	and.b32  	%r3, %r27, 3;
	and.b32  	%r4, %r27, 7;
	and.b32  	%r5, %r27, 2147483644;
	and.b32  	%r6, %r27, 2147483640;
	mul.wide.s32 	%rd55, %r2, 8;
$L__BB0_3:
	mul.lo.s32 	%r8, %r59, %r28;
	shl.b32 	%r35, %r59, 1;
	add.s32 	%r9, %r8, %r35;
	add.s32 	%r10, %r9, %r2;
	mov.b32 	%r60, 1;
$L__BB0_4:
	mov.u32 	%r11, %r60;
	setp.lt.u32 	%p3, %r27, 4;
	add.s32 	%r37, %r11, %r8;
	cvt.rn.f64.s32 	%fd4, %r37;
	mul.f64 	%fd1, %fd3, %fd4;
	add.s32 	%r38, %r9, %r11;
	mul.lo.s32 	%r12, %r38, %r27;
	mul.f64 	%fd2, %fd1, %fd1;
	mov.b32 	%r67, 0;
	@%p3 bra 	$L__BB0_7;
	mov.b32 	%r61, 0;
$L__BB0_6:
	.pragma "nounroll";
	add.s32 	%r40, %r61, %r12;
	add.s32 	%r41, %r61, 1;
	cvt.rn.f64.u32 	%fd5, %r41;
	mul.f64 	%fd6, %fd3, %fd5;
	mul.f64 	%fd7, %fd6, %fd6;
	sub.f64 	%fd8, %fd7, %fd6;
	add.f64 	%fd9, %fd2, %fd8;
	sub.f64 	%fd10, %fd9, %fd1;
	add.f64 	%fd11, %fd10, %fd10;
	mul.wide.s32 	%rd5, %r40, 8;
	add.s64 	%rd6, %rd2, %rd5;
	st.global.f64 	[%rd6], %fd11;
	add.s64 	%rd7, %rd1, %rd5;
	mov.b64 	%rd8, 0;
	st.global.u64 	[%rd7], %rd8;
	add.s32 	%r42, %r61, 2;
	cvt.rn.f64.u32 	%fd12, %r42;
	mul.f64 	%fd13, %fd3, %fd12;
	mul.f64 	%fd14, %fd13, %fd13;
	sub.f64 	%fd15, %fd14, %fd13;
	add.f64 	%fd16, %fd2, %fd15;
	sub.f64 	%fd17, %fd16, %fd1;
	add.f64 	%fd18, %fd17, %fd17;
	st.global.f64 	[%rd6+8], %fd18;
	st.global.u64 	[%rd7+8], %rd8;
	add.s32 	%r43, %r61, 3;
	cvt.rn.f64.u32 	%fd19, %r43;
	mul.f64 	%fd20, %fd3, %fd19;
	mul.f64 	%fd21, %fd20, %fd20;
	sub.f64 	%fd22, %fd21, %fd20;
	add.f64 	%fd23, %fd2, %fd22;
	sub.f64 	%fd24, %fd23, %fd1;
	add.f64 	%fd25, %fd24, %fd24;
	st.global.f64 	[%rd6+16], %fd25;
	st.global.u64 	[%rd7+16], %rd8;
	add.s32 	%r61, %r61, 4;
	cvt.rn.f64.u32 	%fd26, %r61;
	mul.f64 	%fd27, %fd3, %fd26;
	mul.f64 	%fd28, %fd27, %fd27;
	sub.f64 	%fd29, %fd28, %fd27;
	add.f64 	%fd30, %fd2, %fd29;
	sub.f64 	%fd31, %fd30, %fd1;
	add.f64 	%fd32, %fd31, %fd31;
	st.global.f64 	[%rd6+24], %fd32;
	st.global.u64 	[%rd7+24], %rd8;
	setp.eq.s32 	%p4, %r61, %r5;
	mov.u32 	%r67, %r5;
	@%p4 bra 	$L__BB0_7;
	bra.uni 	$L__BB0_6;
$L__BB0_7:
	setp.eq.s32 	%p5, %r3, 0;
	@%p5 bra 	$L__BB0_12;
	setp.eq.s32 	%p6, %r3, 1;
	@%p6 bra 	$L__BB0_10;
	add.s32 	%r44, %r67, %r12;
	add.s32 	%r45, %r67, 1;
	cvt.rn.f64.u32 	%fd33, %r45;
	mul.f64 	%fd34, %fd3, %fd33;
	mul.f64 	%fd35, %fd34, %fd34;
	sub.f64 	%fd36, %fd35, %fd34;
	add.f64 	%fd37, %fd2, %fd36;
	sub.f64 	%fd38, %fd37, %fd1;
	add.f64 	%fd39, %fd38, %fd38;
	mul.wide.s32 	%rd9, %r44, 8;
	add.s64 	%rd10, %rd2, %rd9;
	st.global.f64 	[%rd10], %fd39;
	add.s64 	%rd11, %rd1, %rd9;
	mov.b64 	%rd12, 0;
	st.global.u64 	[%rd11], %rd12;
	add.s32 	%r67, %r67, 2;
	cvt.rn.f64.u32 	%fd40, %r67;
	mul.f64 	%fd41, %fd3, %fd40;
	mul.f64 	%fd42, %fd41, %fd41;
	sub.f64 	%fd43, %fd42, %fd41;
	add.f64 	%fd44, %fd2, %fd43;
	sub.f64 	%fd45, %fd44, %fd1;
	add.f64 	%fd46, %fd45, %fd45;
	st.global.f64 	[%rd10+8], %fd46;
	st.global.u64 	[%rd11+8], %rd12;
$L__BB0_10:
	and.b32  	%r46, %r27, 1;
	setp.eq.b32 	%p7, %r46, 1;
	not.pred 	%p8, %p7;
	@%p8 bra 	$L__BB0_12;
	add.s32 	%r47, %r67, %r12;
	add.s32 	%r48, %r67, 1;
	cvt.rn.f64.u32 	%fd47, %r48;
	mul.f64 	%fd48, %fd3, %fd47;
	mul.f64 	%fd49, %fd48, %fd48;
	sub.f64 	%fd50, %fd49, %fd48;
	add.f64 	%fd51, %fd2, %fd50;
	sub.f64 	%fd52, %fd51, %fd1;
	add.f64 	%fd53, %fd52, %fd52;
	mul.wide.s32 	%rd13, %r47, 8;
	add.s64 	%rd14, %rd2, %rd13;
	st.global.f64 	[%rd14], %fd53;
	add.s64 	%rd15, %rd1, %rd13;
	mov.b64 	%rd16, 0;
	st.global.u64 	[%rd15], %rd16;
$L__BB0_12:
	setp.lt.u32 	%p9, %r27, 8;
	mov.b32 	%r64, 0;
	@%p9 bra 	$L__BB0_15;
	mov.b32 	%r62, 0;
$L__BB0_14:
	.pragma "nounroll";
	add.s32 	%r51, %r9, %r62;
	mul.wide.s32 	%rd17, %r51, 8;
	add.s64 	%rd18, %rd2, %rd17;
	ld.global.f64 	%fd54, [%rd18+8];
	st.global.f64 	[%rd18], %fd54;
	mul.wide.s32 	%rd19, %r2, 8;
	add.s64 	%rd20, %rd18, %rd19;
	ld.global.f64 	%fd55, [%rd20+-8];
	st.global.f64 	[%rd20], %fd55;
	add.s64 	%rd21, %rd1, %rd17;
	ld.global.f64 	%fd56, [%rd21+8];
	st.global.f64 	[%rd21], %fd56;
	add.s64 	%rd22, %rd21, %rd19;
	ld.global.f64 	%fd57, [%rd22+-8];
	st.global.f64 	[%rd22], %fd57;
	ld.global.f64 	%fd58, [%rd18+16];
	st.global.f64 	[%rd18+8], %fd58;
	ld.global.f64 	%fd59, [%rd20];
	cvt.s64.s32 	%rd23, %r10;
	cvt.u64.u32 	%rd24, %r62;
	add.s64 	%rd25, %rd23, %rd24;
	shl.b64 	%rd26, %rd25, 3;
	add.s64 	%rd27, %rd2, %rd26;
	st.global.f64 	[%rd27+8], %fd59;
	ld.global.f64 	%fd60, [%rd21+16];
	st.global.f64 	[%rd21+8], %fd60;
	ld.global.f64 	%fd61, [%rd22];
	add.s64 	%rd28, %rd1, %rd26;
	st.global.f64 	[%rd28+8], %fd61;
	ld.global.f64 	%fd62, [%rd18+24];
	st.global.f64 	[%rd18+16], %fd62;
	ld.global.f64 	%fd63, [%rd27+8];
	st.global.f64 	[%rd27+16], %fd63;
	ld.global.f64 	%fd64, [%rd21+24];
	st.global.f64 	[%rd21+16], %fd64;
	ld.global.f64 	%fd65, [%rd28+8];
	st.global.f64 	[%rd28+16], %fd65;
	ld.global.f64 	%fd66, [%rd18+32];
	st.global.f64 	[%rd18+24], %fd66;
	ld.global.f64 	%fd67, [%rd27+16];
	st.global.f64 	[%rd27+24], %fd67;
	ld.global.f64 	%fd68, [%rd21+32];
	st.global.f64 	[%rd21+24], %fd68;
	ld.global.f64 	%fd69, [%rd28+16];
	st.global.f64 	[%rd28+24], %fd69;
	ld.global.f64 	%fd70, [%rd18+40];
	st.global.f64 	[%rd18+32], %fd70;
	ld.global.f64 	%fd71, [%rd27+24];
	st.global.f64 	[%rd27+32], %fd71;
	ld.global.f64 	%fd72, [%rd21+40];
	st.global.f64 	[%rd21+32], %fd72;
	ld.global.f64 	%fd73, [%rd28+24];
	st.global.f64 	[%rd28+32], %fd73;
	ld.global.f64 	%fd74, [%rd18+48];
	st.global.f64 	[%rd18+40], %fd74;
	ld.global.f64 	%fd75, [%rd27+32];
	st.global.f64 	[%rd27+40], %fd75;
	ld.global.f64 	%fd76, [%rd21+48];
	st.global.f64 	[%rd21+40], %fd76;
	ld.global.f64 	%fd77, [%rd28+32];
	st.global.f64 	[%rd28+40], %fd77;
	ld.global.f64 	%fd78, [%rd18+56];
	st.global.f64 	[%rd18+48], %fd78;
	ld.global.f64 	%fd79, [%rd27+40];
	st.global.f64 	[%rd27+48], %fd79;
	ld.global.f64 	%fd80, [%rd21+56];
	st.global.f64 	[%rd21+48], %fd80;
	ld.global.f64 	%fd81, [%rd28+40];
	st.global.f64 	[%rd28+48], %fd81;
	ld.global.f64 	%fd82, [%rd18+64];
	st.global.f64 	[%rd18+56], %fd82;
	ld.global.f64 	%fd83, [%rd27+48];
	st.global.f64 	[%rd27+56], %fd83;
	ld.global.f64 	%fd84, [%rd21+64];
	st.global.f64 	[%rd21+56], %fd84;
	ld.global.f64 	%fd85, [%rd28+48];
	st.global.f64 	[%rd28+56], %fd85;
	add.s32 	%r62, %r62, 8;
	setp.ne.s32 	%p10, %r62, %r6;
	mov.u32 	%r64, %r6;
	@%p10 bra 	$L__BB0_14;
$L__BB0_15:
	setp.eq.s32 	%p11, %r4, 0;
	@%p11 bra 	$L__BB0_23;
	add.s32 	%r52, %r4, -1;
	setp.lt.u32 	%p12, %r52, 3;
	@%p12 bra 	$L__BB0_18;
	add.s32 	%r53, %r9, %r64;
	mul.wide.s32 	%rd29, %r53, 8;
	add.s64 	%rd30, %rd2, %rd29;
	ld.global.f64 	%fd86, [%rd30+8];
	st.global.f64 	[%rd30], %fd86;
	mul.wide.s32 	%rd31, %r2, 8;
	add.s64 	%rd32, %rd30, %rd31;
	ld.global.f64 	%fd87, [%rd32+-8];
	st.global.f64 	[%rd32], %fd87;
	add.s64 	%rd33, %rd1, %rd29;
	ld.global.f64 	%fd88, [%rd33+8];
	st.global.f64 	[%rd33], %fd88;
	add.s64 	%rd34, %rd33, %rd31;
	ld.global.f64 	%fd89, [%rd34+-8];
	st.global.f64 	[%rd34], %fd89;
	ld.global.f64 	%fd90, [%rd30+16];
	st.global.f64 	[%rd30+8], %fd90;
	ld.global.f64 	%fd91, [%rd32];
	cvt.s64.s32 	%rd35, %r10;
	cvt.u64.u32 	%rd36, %r64;
	add.s64 	%rd37, %rd35, %rd36;
	shl.b64 	%rd38, %rd37, 3;
	add.s64 	%rd39, %rd2, %rd38;
	st.global.f64 	[%rd39+8], %fd91;
	ld.global.f64 	%fd92, [%rd33+16];
	st.global.f64 	[%rd33+8], %fd92;
	ld.global.f64 	%fd93, [%rd34];
	add.s64 	%rd40, %rd1, %rd38;
	st.global.f64 	[%rd40+8], %fd93;
	ld.global.f64 	%fd94, [%rd30+24];
	st.global.f64 	[%rd30+16], %fd94;
	ld.global.f64 	%fd95, [%rd39+8];
	st.global.f64 	[%rd39+16], %fd95;
	ld.global.f64 	%fd96, [%rd33+24];
	st.global.f64 	[%rd33+16], %fd96;
	ld.global.f64 	%fd97, [%rd40+8];
	st.global.f64 	[%rd40+16], %fd97;
	ld.global.f64 	%fd98, [%rd30+32];
	st.global.f64 	[%rd30+24], %fd98;
	ld.global.f64 	%fd99, [%rd39+16];
	st.global.f64 	[%rd39+24], %fd99;
	ld.global.f64 	%fd100, [%rd33+32];
	st.global.f64 	[%rd33+24], %fd100;
	ld.global.f64 	%fd101, [%rd40+16];
	st.global.f64 	[%rd40+24], %fd101;
	add.s32 	%r64, %r64, 4;
$L__BB0_18:
	setp.eq.s32 	%p13, %r3, 0;
	@%p13 bra 	$L__BB0_23;
	setp.eq.s32 	%p14, %r3, 1;
	@%p14 bra 	$L__BB0_21;
	add.s32 	%r54, %r9, %r64;
	mul.wide.s32 	%rd41, %r54, 8;
	add.s64 	%rd42, %rd2, %rd41;
	ld.global.f64 	%fd102, [%rd42+8];
	st.global.f64 	[%rd42], %fd102;
	mul.wide.s32 	%rd43, %r2, 8;
	add.s64 	%rd44, %rd42, %rd43;
	ld.global.f64 	%fd103, [%rd44+-8];
	st.global.f64 	[%rd44], %fd103;
	add.s64 	%rd45, %rd1, %rd41;
	ld.global.f64 	%fd104, [%rd45+8];
	st.global.f64 	[%rd45], %fd104;
	add.s64 	%rd46, %rd45, %rd43;
	ld.global.f64 	%fd105, [%rd46+-8];
	st.global.f64 	[%rd46], %fd105;
	ld.global.f64 	%fd106, [%rd42+16];
	st.global.f64 	[%rd42+8], %fd106;
	ld.global.f64 	%fd107, [%rd44];
	cvt.s64.s32 	%rd47, %r10;
	cvt.u64.u32 	%rd48, %r64;
	add.s64 	%rd49, %rd47, %rd48;
	shl.b64 	%rd50, %rd49, 3;
	add.s64 	%rd51, %rd2, %rd50;
	st.global.f64 	[%rd51+8], %fd107;
	ld.global.f64 	%fd108, [%rd45+16];
	st.global.f64 	[%rd45+8], %fd108;
	ld.global.f64 	%fd109, [%rd46];
	add.s64 	%rd52, %rd1, %rd50;
	st.global.f64 	[%rd52+8], %fd109;
	add.s32 	%r64, %r64, 2;
$L__BB0_21:
	and.b32  	%r55, %r27, 1;
	setp.eq.b32 	%p15, %r55, 1;
	not.pred 	%p16, %p15;
	@%p16 bra 	$L__BB0_23;
	add.s32 	%r56, %r9, %r64;
	mul.wide.s32 	%rd53, %r56, 8;
	add.s64 	%rd54, %rd2, %rd53;
	ld.global.f64 	%fd110, [%rd54+8];
	st.global.f64 	[%rd54], %fd110;
	add.s64 	%rd56, %rd54, %rd55;
	ld.global.f64 	%fd111, [%rd56+-8];
	st.global.f64 	[%rd56], %fd111;
	add.s64 	%rd57, %rd1, %rd53;
	ld.global.f64 	%fd112, [%rd57+8];
	st.global.f64 	[%rd57], %fd112;
	add.s64 	%rd58, %rd57, %rd55;
	ld.global.f64 	%fd113, [%rd58+-8];
	st.global.f64 	[%rd58], %fd113;
$L__BB0_23:
	add.s32 	%r60, %r11, 1;
	setp.eq.s32 	%p17, %r11, %r28;
	@%p17 bra 	$L__BB0_24;
	bra.uni 	$L__BB0_4;
$L__BB0_24:
	mov.u32 	%r57, %ntid.x;
	mov.u32 	%r58, %nctaid.x;
	mad.lo.s32 	%r59, %r57, %r58, %r59;
	setp.lt.s32 	%p18, %r59, %r29;
	@%p18 bra 	$L__BB0_3;
$L__BB0_25:
	ret;

}


// ===== COMPILED SASS (sm_100) =====

	.target	sm_100

	.elftype	@"ET_EXEC"


//--------------------- .note.nv.tkinfo           --------------------------
	.section	.note.nv.tkinfo,"",@"SHT_NOTE"
	.sectionflags	@"SHF_NOTE_NV_TKINFO"
	.tkinfo
        /*0018*/ 	.word	0x00000002
        /*0030*/ 	.string	""
        /*0030*/ 	.string	"ptxas"
        /*0030*/ 	.string	"Cuda compilation tools, release 13.0, V13.0.88"
        /*0030*/ 	.string	"Build cuda_13.0.r13.0/compiler.36424714_0"
        /*0030*/ 	.string	"-arch sm_100 -m 64 "



//--------------------- .note.nv.cuinfo           --------------------------
	.section	.note.nv.cuinfo,"",@"SHT_NOTE"
	.sectionflags	@"SHF_NOTE_NV_CUINFO"
        /*0018*/ 	.short	0x0002
        /*001a*/ 	.short	0x0064
        /*001c*/ 	.short	0x0082
	.zero		2


//--------------------- .nv.info                  --------------------------
	.section	.nv.info,"",@"SHT_CUDA_INFO"
	.align	4


	//----- nvinfo : EIATTR_REGCOUNT
	.align		4
        /*0000*/ 	.byte	0x04, 0x2f
        /*0002*/ 	.short	(.L_1 - .L_0)
	.align		4
.L_0:
        /*0004*/ 	.word	index@(_Z16initalize_kerneliiidPdS_)
        /*0008*/ 	.word	0x00000020


	//----- nvinfo : EIATTR_FRAME_SIZE
	.align		4
.L_1:
        /*000c*/ 	.byte	0x04, 0x11
        /*000e*/ 	.short	(.L_3 - .L_2)
	.align		4
.L_2:
        /*0010*/ 	.word	index@(_Z16initalize_kerneliiidPdS_)
        /*0014*/ 	.word	0x00000000


	//----- nvinfo : EIATTR_MIN_STACK_SIZE
	.align		4
.L_3:
        /*0018*/ 	.byte	0x04, 0x12
        /*001a*/ 	.short	(.L_5 - .L_4)
	.align		4
.L_4:
        /*001c*/ 	.word	index@(_Z16initalize_kerneliiidPdS_)
        /*0020*/ 	.word	0x00000000
.L_5:


//--------------------- .nv.compat                --------------------------
	.section	.nv.compat,"",@"SHT_CUDA_COMPAT_INFO"
	.align	4
        /*0000*/ 	.byte	0x02, 0x09, 0x00, 0x00, 0x02, 0x02, 0x01, 0x00, 0x02, 0x05, 0x05, 0x00, 0x03, 0x07, 0x01, 0x01
        /*0010*/ 	.byte	0x02, 0x03, 0x00, 0x00, 0x02, 0x06, 0x01, 0x00, 0x04, 0x0b, 0x08, 0x00, 0x01, 0x00, 0x00, 0x00
        /*0020*/ 	.byte	0x00, 0x00, 0x00, 0x00


//--------------------- .nv.info._Z16initalize_kerneliiidPdS_ --------------------------
	.section	.nv.info._Z16initalize_kerneliiidPdS_,"",@"SHT_CUDA_INFO"
	.sectionflags	@""
	.align	4


	//----- nvinfo : EIATTR_CUDA_API_VERSION
	.align		4
        /*0000*/ 	.byte	0x04, 0x37
        /*0002*/ 	.short	(.L_7 - .L_6)
.L_6:
        /*0004*/ 	.word	0x00000082


	//----- nvinfo : EIATTR_KPARAM_INFO
	.align		4
.L_7:
        /*0008*/ 	.byte	0x04, 0x17
        /*000a*/ 	.short	(.L_9 - .L_8)
.L_8:
        /*000c*/ 	.word	0x00000000
        /*0010*/ 	.short	0x0005
        /*0012*/ 	.short	0x0020
        /*0014*/ 	.byte	0x00, 0xf5, 0x21, 0x00


	//----- nvinfo : EIATTR_KPARAM_INFO
	.align		4
.L_9:
        /*0018*/ 	.byte	0x04, 0x17
        /*001a*/ 	.short	(.L_11 - .L_10)
.L_10:
        /*001c*/ 	.word	0x00000000
        /*0020*/ 	.short	0x0004
        /*0022*/ 	.short	0x0018
        /*0024*/ 	.byte	0x00, 0xf5, 0x21, 0x00


	//----- nvinfo : EIATTR_KPARAM_INFO
	.align		4
.L_11:
        /*0028*/ 	.byte	0x04, 0x17
        /*002a*/ 	.short	(.L_13 - .L_12)
.L_12:
        /*002c*/ 	.word	0x00000000
        /*0030*/ 	.short	0x0003
        /*0032*/ 	.short	0x0010
        /*0034*/ 	.byte	0x00, 0xf0, 0x21, 0x00


	//----- nvinfo : EIATTR_KPARAM_INFO
	.align		4
.L_13:
        /*0038*/ 	.byte	0x04, 0x17
        /*003a*/ 	.short	(.L_15 - .L_14)
.L_14:
        /*003c*/ 	.word	0x00000000
        /*0040*/ 	.short	0x0002
        /*0042*/ 	.short	0x0008
        /*0044*/ 	.byte	0x00, 0xf0, 0x11, 0x00


	//----- nvinfo : EIATTR_KPARAM_INFO
	.align		4
.L_15:
        /*0048*/ 	.byte	0x04, 0x17
        /*004a*/ 	.short	(.L_17 - .L_16)
.L_16:
        /*004c*/ 	.word	0x00000000
        /*0050*/ 	.short	0x0001
        /*0052*/ 	.short	0x0004
        /*0054*/ 	.byte	0x00, 0xf0, 0x11, 0x00


	//----- nvinfo : EIATTR_KPARAM_INFO
	.align		4
.L_17:
        /*0058*/ 	.byte	0x04, 0x17
        /*005a*/ 	.short	(.L_19 - .L_18)
.L_18:
        /*005c*/ 	.word	0x00000000
        /*0060*/ 	.short	0x0000
        /*0062*/ 	.short	0x0000
        /*0064*/ 	.byte	0x00, 0xf0, 0x11, 0x00


	//----- nvinfo : EIATTR_SPARSE_MMA_MASK
	.align		4
.L_19:
        /*0068*/ 	.byte	0x03, 0x50
        /*006a*/ 	.short	0x0000


	//----- nvinfo : EIATTR_MAXREG_COUNT
	.align		4
        /*006c*/ 	.byte	0x03, 0x1b
        /*006e*/ 	.short	0x00ff


	//----- nvinfo : EIATTR_MERCURY_ISA_VERSION
	.align		4
        /*0070*/ 	.byte	0x03, 0x5f
        /*0072*/ 	.short	0x0101


	//----- nvinfo : EIATTR_VRC_CTA_INIT_COUNT
	.align		4
        /*0074*/ 	.byte	0x02, 0x4a
	.zero		1
	.zero		1


	//----- nvinfo : EIATTR_EXIT_INSTR_OFFSETS
	.align		4
        /*0078*/ 	.byte	0x04, 0x1c
        /*007a*/ 	.short	(.L_21 - .L_20)


	//   ....[0]....
.L_20:
        /*007c*/ 	.word	0x00000070


	//   ....[1]....
        /*0080*/ 	.word	0x000000b0


	//   ....[2]....
        /*0084*/ 	.word	0x000014c0


	//----- nvinfo : EIATTR_CRS_STACK_SIZE
	.align		4
.L_21:
        /*0088*/ 	.byte	0x04, 0x1e
        /*008a*/ 	.short	(.L_23 - .L_22)
.L_22:
        /*008c*/ 	.word	0x00000000


	//----- nvinfo : EIATTR_CBANK_PARAM_SIZE
	.align		4
.L_23:
        /*0090*/ 	.byte	0x03, 0x19
        /*0092*/ 	.short	0x0028


	//----- nvinfo : EIATTR_PARAM_CBANK
	.align		4
        /*0094*/ 	.byte	0x04, 0x0a
        /*0096*/ 	.short	(.L_25 - .L_24)
	.align		4
.L_24:
        /*0098*/ 	.word	index@(.nv.constant0._Z16initalize_kerneliiidPdS_)
        /*009c*/ 	.short	0x0380
        /*009e*/ 	.short	0x0028


	//----- nvinfo : EIATTR_SW_WAR
	.align		4
.L_25:
        /*00a0*/ 	.byte	0x04, 0x36
        /*00a2*/ 	.short	(.L_27 - .L_26)
.L_26:
        /*00a4*/ 	.word	0x00000008
.L_27:


//--------------------- .nv.callgraph             --------------------------
	.section	.nv.callgraph,"",@"SHT_CUDA_CALLGRAPH"
	.align	4
	.sectionentsize	8
	.align		4
        /*0000*/ 	.word	0x00000000
	.align		4
        /*0004*/ 	.word	0xffffffff
	.align		4
        /*0008*/ 	.word	0x00000000
	.align		4
        /*000c*/ 	.word	0xfffffffe
	.align		4
        /*0010*/ 	.word	0x00000000
	.align		4
        /*0014*/ 	.word	0xfffffffd
	.align		4
        /*0018*/ 	.word	0x00000000
	.align		4
        /*001c*/ 	.word	0xfffffffc


//--------------------- .text._Z16initalize_kerneliiidPdS_ --------------------------
	.section	.text._Z16initalize_kerneliiidPdS_,"ax",@progbits
	.align	128
        .global         _Z16initalize_kerneliiidPdS_
        .type           _Z16initalize_kerneliiidPdS_,@function
        .size           _Z16initalize_kerneliiidPdS_,(.L_x_12 - _Z16initalize_kerneliiidPdS_)
        .other          _Z16initalize_kerneliiidPdS_,@"STO_CUDA_ENTRY STV_DEFAULT"
_Z16initalize_kerneliiidPdS_:
.text._Z16initalize_kerneliiidPdS_:
[----:B------:R-:W-:Y:S01]  /*0000*/  LDC R1, c[0x0][0x37c] ;  /* 0x0000df00ff017b82 */ /* 0x000fe20000000800 */
[----:B------:R-:W0:Y:S07]  /*0010*/  S2R R6, SR_TID.X ;  /* 0x0000000000067919 */ /* 0x000e2e0000002100 */
[----:B------:R-:W0:Y:S01]  /*0020*/  S2UR UR4, SR_CTAID.X ;  /* 0x00000000000479c3 */ /* 0x000e220000002500 */
[----:B------:R-:W1:Y:S07]  /*0030*/  LDCU UR5, c[0x0][0x388] ;  /* 0x00007100ff0577ac */ /* 0x000e6e0008000800 */
[----:B------:R-:W0:Y:S02]  /*0040*/  LDC R3, c[0x0][0x360] ;  /* 0x0000d800ff037b82 */ /* 0x000e240000000800 */
[----:B0-----:R-:W-:-:S05]  /*0050*/  IMAD R6, R3, UR4, R6 ;  /* 0x0000000403067c24 */ /* 0x001fca000f8e0206 */
[----:B-1----:R-:W-:-:S13]  /*0060*/  ISETP.GE.AND P0, PT, R6, UR5, PT ;  /* 0x0000000506007c0c */ /* 0x002fda000bf06270 */
[----:B------:R-:W-:Y:S05]  /*0070*/  @P0 EXIT ;  /* 0x000000000000094d */ /* 0x000fea0003800000 */
[----:B------:R-:W0:Y:S02]  /*0080*/  LDC.64 R8, c[0x0][0x380] ;  /* 0x0000e000ff087b82 */ /* 0x000e240000000a00 */
[----:B0-----:R-:W-:-:S04]  /*0090*/  VIMNMX R0, PT, PT, R9, R8, PT ;  /* 0x0000000809007248 */ /* 0x001fc80003fe0100 */
[----:B------:R-:W-:-:S13]  /*00a0*/  ISETP.GE.AND P0, PT, R0, 0x1, PT ;  /* 0x000000010000780c */ /* 0x000fda0003f06270 */
[----:B------:R-:W-:Y:S05]  /*00b0*/  @!P0 EXIT ;  /* 0x000000000000894d */ /* 0x000fea0003800000 */
[----:B------:R-:W-:Y:S01]  /*00c0*/  VIADD R0, R9, 0x1 ;  /* 0x0000000109007836 */ /* 0x000fe20000000000 */
[C---:B------:R-:W-:Y:S01]  /*00d0*/  LOP3.LUT R2, R8.reuse, 0x3, RZ, 0xc0, !PT ;  /* 0x0000000308027812 */ /* 0x040fe200078ec0ff */
[----:B------:R-:W0:Y:S01]  /*00e0*/  LDCU.64 UR6, c[0x0][0x358] ;  /* 0x00006b00ff0677ac */ /* 0x000e220008000a00 */
[C---:B------:R-:W-:Y:S02]  /*00f0*/  LOP3.LUT R3, R8.reuse, 0x7, RZ, 0xc0, !PT ;  /* 0x0000000708037812 */ /* 0x040fe400078ec0ff */
[C---:B------:R-:W-:Y:S02]  /*0100*/  LOP3.LUT R4, R8.reuse, 0x7ffffffc, RZ, 0xc0, !PT ;  /* 0x7ffffffc08047812 */ /* 0x040fe400078ec0ff */
[----:B------:R-:W-:-:S07]  /*0110*/  LOP3.LUT R5, R8, 0x7ffffff8, RZ, 0xc0, !PT ;  /* 0x7ffffff808057812 */ /* 0x000fce00078ec0ff */
.L_x_10:
[----:B-1----:R-:W1:Y:S01]  /*0120*/  LDCU UR4, c[0x0][0x384] ;  /* 0x00007080ff0477ac */ /* 0x002e620008000800 */
[----:B------:R-:W-:Y:S02]  /*0130*/  IMAD.MOV.U32 R8, RZ, RZ, 0x1 ;  /* 0x00000001ff087424 */ /* 0x000fe400078e00ff */
[----:B-1----:R-:W-:-:S04]  /*0140*/  IMAD R7, R6, UR4, RZ ;  /* 0x0000000406077c24 */ /* 0x002fc8000f8e02ff */
[----:B------:R-:W-:-:S05]  /*0150*/  IMAD R9, R6, 0x2, R7 ;  /* 0x0000000206097824 */ /* 0x000fca00078e0207 */
[----:B--23--:R-:W-:-:S07]  /*0160*/  IADD3 R22, PT, PT, R0, R9, RZ ;  /* 0x0000000900167210 */ /* 0x00cfce0007ffe0ff */
.L_x_9:
[----:B-1----:R-:W1:Y:S01]  /*0170*/  LDC R23, c[0x0][0x380] ;  /* 0x0000e000ff177b82 */ /* 0x002e620000000800 */
[--C-:B--23--:R-:W-:Y:S01]  /*0180*/  IMAD.IADD R16, R7, 0x1, R8.reuse ;  /* 0x0000000107107824 */ /* 0x10cfe200078e0208 */
[----:B------:R-:W-:Y:S01]  /*0190*/  MOV R25, RZ ;  /* 0x000000ff00197202 */ /* 0x000fe20000000f00 */
[----:B------:R-:W-:Y:S02]  /*01a0*/  IMAD.IADD R24, R9, 0x1, R8 ;  /* 0x0000000109187824 */ /* 0x000fe400078e0208 */
[----:B------:R-:W2:Y:S03]  /*01b0*/  I2F.F64 R12, R16 ;  /* 0x00000010000c7312 */ /* 0x000ea60000201c00 */
[----:B------:R-:W2:Y:S01]  /*01c0*/  LDC.64 R10, c[0x0][0x390] ;  /* 0x0000e400ff0a7b82 */ /* 0x000ea20000000a00 */
[----:B-1----:R-:W-:Y:S01]  /*01d0*/  ISETP.GE.U32.AND P0, PT, R23, 0x4, PT ;  /* 0x000000041700780c */ /* 0x002fe20003f06070 */
[----:B--2---:R-:W-:-:S08]  /*01e0*/  DMUL R12, R12, R10 ;  /* 0x0000000a0c0c7228 */ /* 0x004fd00000000000 */
[----:B------:R-:W-:-:S04]  /*01f0*/  DMUL R14, R12, R12 ;  /* 0x0000000c0c0e7228 */ /* 0x000fc80000000000 */
[----:B------:R-:W-:Y:S07]  /*0200*/  @!P0 BRA `(.L_x_0) ;  /* 0x0000000000b48947 */ /* 0x000fee0003800000 */
[----:B------:R-:W-:-:S07]  /*0210*/  IMAD.MOV.U32 R25, RZ, RZ, RZ ;  /* 0x000000ffff197224 */ /* 0x000fce00078e00ff */
.L_x_1:
[C---:B-1----:R-:W-:Y:S01]  /*0220*/  VIADD R26, R25.reuse, 0x1 ;  /* 0x00000001191a7836 */ /* 0x042fe20000000000 */
[----:B------:R-:W1:Y:S01]  /*0230*/  LDC.64 R16, c[0x0][0x398] ;  /* 0x0000e600ff107b82 */ /* 0x000e620000000a00 */
[----:B------:R-:W-:Y:S02]  /*0240*/  IMAD R27, R24, R23, R25 ;  /* 0x00000017181b7224 */ /* 0x000fe400078e0219 */
[----:B------:R2:W3:Y:S02]  /*0250*/  I2F.F64.U32 R20, R26 ;  /* 0x0000001a00147312 */ /* 0x0004e40000201800 */
[----:B--2---:R-:W-:-:S06]  /*0260*/  IADD3 R26, PT, PT, R25, 0x2, RZ ;  /* 0x00000002191a7810 */ /* 0x004fcc0007ffe0ff */
[----:B------:R-:W2:Y:S01]  /*0270*/  I2F.F64.U32 R18, R26 ;  /* 0x0000001a00127312 */ /* 0x000ea20000201800 */
[----:B---3--:R-:W-:Y:S01]  /*0280*/  DMUL R20, R20, R10 ;  /* 0x0000000a14147228 */ /* 0x008fe20000000000 */
[----:B-1----:R-:W-:-:S07]  /*0290*/  IMAD.WIDE R16, R27, 0x8, R16 ;  /* 0x000000081b107825 */ /* 0x002fce00078e0210 */
[----:B------:R-:W-:Y:S02]  /*02a0*/  DFMA R20, R20, R20, -R20 ;  /* 0x000000141414722b */ /* 0x000fe40000000814 */
[----:B--2---:R-:W-:-:S06]  /*02b0*/  DMUL R18, R18, R10 ;  /* 0x0000000a12127228 */ /* 0x004fcc0000000000 */
[----:B------:R-:W-:Y:S02]  /*02c0*/  DADD R20, R14, R20 ;  /* 0x000000000e147229 */ /* 0x000fe40000000014 */
[----:B------:R-:W-:Y:S02]  /*02d0*/  DFMA R28, R18, R18, -R18 ;  /* 0x00000012121c722b */ /* 0x000fe40000000812 */
[----:B------:R-:W1:Y:S04]  /*02e0*/  LDC.64 R18, c[0x0][0x3a0] ;  /* 0x0000e800ff127b82 */ /* 0x000e680000000a00 */
[----:B------:R-:W-:Y:S02]  /*02f0*/  DADD R20, -R12, R20 ;  /* 0x000000000c147229 */ /* 0x000fe40000000114 */
[----:B------:R-:W-:-:S06]  /*0300*/  DADD R28, R14, R28 ;  /* 0x000000000e1c7229 */ /* 0x000fcc000000001c */
[----:B------:R-:W-:Y:S02]  /*0310*/  DADD R20, R20, R20 ;  /* 0x0000000014147229 */ /* 0x000fe40000000014 */
[----:B------:R-:W-:-:S05]  /*0320*/  DADD R28, -R12, R28 ;  /* 0x000000000c1c7229 */ /* 0x000fca000000011c */
[----:B0-----:R-:W-:Y:S03]  /*0330*/  STG.E.64 desc[UR6][R16.64], R20 ;  /* 0x0000001410007986 */ /* 0x001fe6000c101b06 */
[----:B------:R-:W-:Y:S01]  /*0340*/  DADD R28, R28, R28 ;  /* 0x000000001c1c7229 */ /* 0x000fe2000000001c */
[----:B-1----:R-:W-:-:S05]  /*0350*/  IMAD.WIDE R18, R27, 0x8, R18 ;  /* 0x000000081b127825 */ /* 0x002fca00078e0212 */
[----:B------:R-:W-:Y:S04]  /*0360*/  STG.E.64 desc[UR6][R18.64], RZ ;  /* 0x000000ff12007986 */ /* 0x000fe8000c101b06 */
[----:B------:R0:W-:Y:S04]  /*0370*/  STG.E.64 desc[UR6][R16.64+0x8], R28 ;  /* 0x0000081c10007986 */ /* 0x0001e8000c101b06 */
[----:B------:R1:W-:Y:S01]  /*0380*/  STG.E.64 desc[UR6][R18.64+0x8], RZ ;  /* 0x000008ff12007986 */ /* 0x0003e2000c101b06 */
[C---:B0-----:R-:W-:Y:S02]  /*0390*/  VIADD R28, R25.reuse, 0x3 ;  /* 0x00000003191c7836 */ /* 0x041fe40000000000 */
[----:B------:R-:W-:-:S02]  /*03a0*/  VIADD R25, R25, 0x4 ;  /* 0x0000000419197836 */ /* 0x000fc40000000000 */
[----:B------:R-:W0:Y:S03]  /*03b0*/  I2F.F64.U32 R26, R28 ;  /* 0x0000001c001a7312 */ /* 0x000e260000201800 */
[----:B------:R-:W-:-:S05]  /*03c0*/  ISETP.NE.AND P0, PT, R25, R4, PT ;  /* 0x000000041900720c */ /* 0x000fca0003f05270 */
[----:B------:R-:W2:Y:S01]  /*03d0*/  I2F.F64.U32 R20, R25 ;  /* 0x0000001900147312 */ /* 0x000ea20000201800 */
[-C--:B0-----:R-:W-:Y:S02]  /*03e0*/  DMUL R26, R26, R10.reuse ;  /* 0x0000000a1a1a7228 */ /* 0x081fe40000000000 */
[----:B--2---:R-:W-:-:S06]  /*03f0*/  DMUL R20, R20, R10 ;  /* 0x0000000a14147228 */ /* 0x004fcc0000000000 */
[----:B------:R-:W-:Y:S02]  /*0400*/  DFMA R26, R26, R26, -R26 ;  /* 0x0000001a1a1a722b */ /* 0x000fe4000000081a */
[----:B------:R-:W-:-:S06]  /*0410*/  DFMA R20, R20, R20, -R20 ;  /* 0x000000141414722b */ /* 0x000fcc0000000814 */
[C---:B------:R-:W-:Y:S02]  /*0420*/  DADD R26, R14.reuse, R26 ;  /* 0x000000000e1a7229 */ /* 0x040fe4000000001a */
[----:B------:R-:W-:-:S06]  /*0430*/  DADD R20, R14, R20 ;  /* 0x000000000e147229 */ /* 0x000fcc0000000014 */
[C---:B------:R-:W-:Y:S02]  /*0440*/  DADD R26, -R12.reuse, R26 ;  /* 0x000000000c1a7229 */ /* 0x040fe4000000011a */
[----:B------:R-:W-:-:S06]  /*0450*/  DADD R20, -R12, R20 ;  /* 0x000000000c147229 */ /* 0x000fcc0000000114 */
[----:B------:R-:W-:Y:S02]  /*0460*/  DADD R26, R26, R26 ;  /* 0x000000001a1a7229 */ /* 0x000fe4000000001a */
[----:B------:R-:W-:-:S05]  /*0470*/  DADD R20, R20, R20 ;  /* 0x0000000014147229 */ /* 0x000fca0000000014 */
[----:B------:R1:W-:Y:S04]  /*0480*/  STG.E.64 desc[UR6][R16.64+0x10], R26 ;  /* 0x0000101a10007986 */ /* 0x0003e8000c101b06 */
[----:B------:R1:W-:Y:S04]  /*0490*/  STG.E.64 desc[UR6][R18.64+0x10], RZ ;  /* 0x000010ff12007986 */ /* 0x0003e8000c101b06 */
[----:B------:R1:W-:Y:S04]  /*04a0*/  STG.E.64 desc[UR6][R16.64+0x18], R20 ;  /* 0x0000181410007986 */ /* 0x0003e8000c101b06 */
[----:B------:R1:W-:Y:S01]  /*04b0*/  STG.E.64 desc[UR6][R18.64+0x18], RZ ;  /* 0x000018ff12007986 */ /* 0x0003e2000c101b06 */
[----:B------:R-:W-:Y:S05]  /*04c0*/  @P0 BRA `(.L_x_1) ;  /* 0xfffffffc00540947 */ /* 0x000fea000383ffff */
[----:B------:R-:W-:-:S07]  /*04d0*/  MOV R25, R4 ;  /* 0x0000000400197202 */ /* 0x000fce0000000f00 */
.L_x_0:
[----:B------:R-:W-:-:S13]  /*04e0*/  ISETP.NE.AND P0, PT, R2, RZ, PT ;  /* 0x000000ff0200720c */ /* 0x000fda0003f05270 */
[----:B------:R-:W-:Y:S05]  /*04f0*/  @!P0 BRA `(.L_x_2) ;  /* 0x0000000000a88947 */ /* 0x000fea0003800000 */
[----:B------:R-:W-:Y:S02]  /*0500*/  ISETP.NE.AND P1, PT, R2, 0x1, PT ;  /* 0x000000010200780c */ /* 0x000fe40003f25270 */
[----:B-1----:R-:W-:-:S04]  /*0510*/  LOP3.LUT R16, R23, 0x1, RZ, 0xc0, !PT ;  /* 0x0000000117107812 */ /* 0x002fc800078ec0ff */
[----:B------:R-:W-:-:S07]  /*0520*/  ISETP.NE.U32.AND P2, PT, R16, 0x1, PT ;  /* 0x000000011000780c */ /* 0x000fce0003f45070 */
[----:B------:R-:W-:Y:S06]  /*0530*/  @!P1 BRA `(.L_x_3) ;  /* 0x00000000005c9947 */ /* 0x000fec0003800000 */
[C---:B------:R-:W-:Y:S01]  /*0540*/  VIADD R26, R25.reuse, 0x1 ;  /* 0x00000001191a7836 */ /* 0x040fe20000000000 */
[----:B------:R-:W1:Y:S01]  /*0550*/  LDC.64 R20, c[0x0][0x398] ;  /* 0x0000e600ff147b82 */ /* 0x000e620000000a00 */
[----:B------:R-:W-:Y:S02]  /*0560*/  IMAD R27, R24, R23, R25 ;  /* 0x00000017181b7224 */ /* 0x000fe400078e0219 */
[----:B------:R-:W-:Y:S01]  /*0570*/  VIADD R25, R25, 0x2 ;  /* 0x0000000219197836 */ /* 0x000fe20000000000 */
[----:B------:R-:W2:Y:S08]  /*0580*/  I2F.F64.U32 R18, R26 ;  /* 0x0000001a00127312 */ /* 0x000eb00000201800 */
[----:B------:R-:W3:Y:S01]  /*0590*/  I2F.F64.U32 R16, R25 ;  /* 0x0000001900107312 */ /* 0x000ee20000201800 */
[-C--:B--2---:R-:W-:Y:S01]  /*05a0*/  DMUL R18, R18, R10.reuse ;  /* 0x0000000a12127228 */ /* 0x084fe20000000000 */
[----:B-1----:R-:W-:Y:S01]  /*05b0*/  IMAD.WIDE R20, R27, 0x8, R20 ;  /* 0x000000081b147825 */ /* 0x002fe200078e0214 */
[----:B---3--:R-:W-:-:S06]  /*05c0*/  DMUL R16, R16, R10 ;  /* 0x0000000a10107228 */ /* 0x008fcc0000000000 */
[----:B------:R-:W-:Y:S02]  /*05d0*/  DFMA R18, R18, R18, -R18 ;  /* 0x000000121212722b */ /* 0x000fe40000000812 */
[----:B------:R-:W-:Y:S02]  /*05e0*/  DFMA R28, R16, R16, -R16 ;  /* 0x00000010101c722b */ /* 0x000fe40000000810 */
[----:B------:R-:W1:Y:S04]  /*05f0*/  LDC.64 R16, c[0x0][0x3a0] ;  /* 0x0000e800ff107b82 */ /* 0x000e680000000a00 */
[C---:B------:R-:W-:Y:S02]  /*0600*/  DADD R18, R14.reuse, R18 ;  /* 0x000000000e127229 */ /* 0x040fe40000000012 */
[----:B------:R-:W-:-:S06]  /*0610*/  DADD R28, R14, R28 ;  /* 0x000000000e1c7229 */ /* 0x000fcc000000001c */
[C---:B------:R-:W-:Y:S02]  /*0620*/  DADD R18, -R12.reuse, R18 ;  /* 0x000000000c127229 */ /* 0x040fe40000000112 */
[----:B------:R-:W-:-:S06]  /*0630*/  DADD R28, -R12, R28 ;  /* 0x000000000c1c7229 */ /* 0x000fcc000000011c */
[----:B------:R-:W-:Y:S02]  /*0640*/  DADD R18, R18, R18 ;  /* 0x0000000012127229 */ /* 0x000fe40000000012 */
[----:B------:R-:W-:Y:S01]  /*0650*/  DADD R28, R28, R28 ;  /* 0x000000001c1c7229 */ /* 0x000fe2000000001c */
[----:B-1----:R-:W-:-:S04]  /*0660*/  IMAD.WIDE R16, R27, 0x8, R16 ;  /* 0x000000081b107825 */ /* 0x002fc800078e0210 */
[----:B0-----:R1:W-:Y:S04]  /*0670*/  STG.E.64 desc[UR6][R20.64], R18 ;  /* 0x0000001214007986 */ /* 0x0013e8000c101b06 */
[----:B------:R1:W-:Y:S04]  /*0680*/  STG.E.64 desc[UR6][R16.64], RZ ;  /* 0x000000ff10007986 */ /* 0x0003e8000c101b06 */
[----:B------:R1:W-:Y:S04]  /*0690*/  STG.E.64 desc[UR6][R20.64+0x8], R28 ;  /* 0x0000081c14007986 */ /* 0x0003e8000c101b06 */
[----:B------:R1:W-:Y:S02]  /*06a0*/  STG.E.64 desc[UR6][R16.64+0x8], RZ ;  /* 0x000008ff10007986 */ /* 0x0003e4000c101b06 */
.L_x_3:
[----:B------:R-:W-:Y:S05]  /*06b0*/  @P2 BRA `(.L_x_2) ;  /* 0x0000000000382947 */ /* 0x000fea0003800000 */
[----:B-1----:R-:W-:-:S04]  /*06c0*/  IADD3 R20, PT, PT, R25, 0x1, RZ ;  /* 0x0000000119147810 */ /* 0x002fc80007ffe0ff */
[----:B------:R-:W1:Y:S02]  /*06d0*/  I2F.F64.U32 R16, R20 ;  /* 0x0000001400107312 */ /* 0x000e640000201800 */
[----:B-1----:R-:W-:Y:S01]  /*06e0*/  DMUL R16, R16, R10 ;  /* 0x0000000a10107228 */ /* 0x002fe20000000000 */
[----:B------:R-:W1:Y:S07]  /*06f0*/  LDC.64 R10, c[0x0][0x3a0] ;  /* 0x0000e800ff0a7b82 */ /* 0x000e6e0000000a00 */
[----:B------:R-:W-:-:S02]  /*0700*/  DFMA R18, R16, R16, -R16 ;  /* 0x000000101012722b */ /* 0x000fc40000000810 */
[----:B------:R-:W2:Y:S06]  /*0710*/  LDC.64 R16, c[0x0][0x398] ;  /* 0x0000e600ff107b82 */ /* 0x000eac0000000a00 */
[----:B------:R-:W-:-:S08]  /*0720*/  DADD R18, R14, R18 ;  /* 0x000000000e127229 */ /* 0x000fd00000000012 */
[----:B------:R-:W-:Y:S01]  /*0730*/  DADD R18, -R12, R18 ;  /* 0x000000000c127229 */ /* 0x000fe20000000112 */
[----:B------:R-:W-:-:S04]  /*0740*/  IMAD R13, R24, R23, R25 ;  /* 0x00000017180d7224 */ /* 0x000fc800078e0219 */
[----:B-1----:R-:W-:-:S03]  /*0750*/  IMAD.WIDE R10, R13, 0x8, R10 ;  /* 0x000000080d0a7825 */ /* 0x002fc600078e020a */
[----:B------:R-:W-:Y:S01]  /*0760*/  DADD R18, R18, R18 ;  /* 0x0000000012127229 */ /* 0x000fe20000000012 */
[----:B--2---:R-:W-:-:S06]  /*0770*/  IMAD.WIDE R16, R13, 0x8, R16 ;  /* 0x000000080d107825 */ /* 0x004fcc00078e0210 */
[----:B0-----:R2:W-:Y:S04]  /*0780*/  STG.E.64 desc[UR6][R16.64], R18 ;  /* 0x0000001210007986 */ /* 0x0015e8000c101b06 */
[----:B------:R2:W-:Y:S02]  /*0790*/  STG.E.64 desc[UR6][R10.64], RZ ;  /* 0x000000ff0a007986 */ /* 0x0005e4000c101b06 */
.L_x_2:
[----:B------:R-:W-:Y:S01]  /*07a0*/  ISETP.GE.U32.AND P1, PT, R23, 0x8, PT ;  /* 0x000000081700780c */ /* 0x000fe20003f26070 */
[----:B-1----:R-:W-:-:S12]  /*07b0*/  IMAD.MOV.U32 R28, RZ, RZ, RZ ;  /* 0x000000ffff1c7224 */ /* 0x002fd800078e00ff */
[----:B------:R-:W-:Y:S05]  /*07c0*/  @!P1 BRA `(.L_x_4) ;  /* 0x00000004005c9947 */ /* 0x000fea0003800000 */
[----:B------:R-:W-:Y:S01]  /*07d0*/  IMAD.MOV.U32 R26, RZ, RZ, RZ ;  /* 0x000000ffff1a7224 */ /* 0x000fe200078e00ff */
[----:B------:R-:W-:-:S07]  /*07e0*/  SHF.R.S32.HI R24, RZ, 0x1f, R22 ;  /* 0x0000001fff187819 */ /* 0x000fce0000011416 */
.L_x_5:
[----:B--2---:R-:W1:Y:S01]  /*07f0*/  LDC.64 R18, c[0x0][0x398] ;  /* 0x0000e600ff127b82 */ /* 0x004e620000000a00 */
[----:B---3--:R-:W-:Y:S01]  /*0800*/  IADD3 R15, PT, PT, R9, R26, RZ ;  /* 0x0000001a090f7210 */ /* 0x008fe20007ffe0ff */
[----:B------:R-:W2:Y:S06]  /*0810*/  LDCU.64 UR4, c[0x0][0x398] ;  /* 0x00007300ff0477ac */ /* 0x000eac0008000a00 */
[----:B------:R-:W3:Y:S01]  /*0820*/  LDC.64 R16, c[0x0][0x3a0] ;  /* 0x0000e800ff107b82 */ /* 0x000ee20000000a00 */
[----:B-1----:R-:W-:-:S05]  /*0830*/  IMAD.WIDE R18, R15, 0x8, R18 ;  /* 0x000000080f127825 */ /* 0x002fca00078e0212 */
[----:B0-----:R-:W4:Y:S01]  /*0840*/  LDG.E.64 R12, desc[UR6][R18.64+0x8] ;  /* 0x00000806120c7981 */ /* 0x001f22000c1e1b00 */
[----:B------:R-:W-:-:S03]  /*0850*/  IMAD.WIDE R20, R0, 0x8, R18 ;  /* 0x0000000800147825 */ /* 0x000fc600078e0212 */
[----:B----4-:R-:W-:Y:S04]  /*0860*/  STG.E.64 desc[UR6][R18.64], R12 ;  /* 0x0000000c12007986 */ /* 0x010fe8000c101b06 */
[----:B------:R-:W4:Y:S01]  /*0870*/  LDG.E.64 R10, desc[UR6][R20.64+-0x8] ;  /* 0xfffff806140a7981 */ /* 0x000f22000c1e1b00 */
[----:B---3--:R-:W-:-:S03]  /*0880*/  IMAD.WIDE R16, R15, 0x8, R16 ;  /* 0x000000080f107825 */ /* 0x008fc600078e0210 */
[----:B----4-:R0:W-:Y:S04]  /*0890*/  STG.E.64 desc[UR6][R20.64], R10 ;  /* 0x0000000a14007986 */ /* 0x0101e8000c101b06 */
[----:B0-----:R-:W3:Y:S01]  /*08a0*/  LDG.E.64 R10, desc[UR6][R16.64+0x8] ;  /* 0x00000806100a7981 */ /* 0x001ee2000c1e1b00 */
[----:B------:R-:W-:-:S03]  /*08b0*/  IMAD.WIDE R12, R0, 0x8, R16 ;  /* 0x00000008000c7825 */ /* 0x000fc600078e0210 */
[----:B---3--:R-:W-:Y:S04]  /*08c0*/  STG.E.64 desc[UR6][R16.64], R10 ;  /* 0x0000000a10007986 */ /* 0x008fe8000c101b06 */
[----:B------:R-:W3:Y:S04]  /*08d0*/  LDG.E.64 R28, desc[UR6][R12.64+-0x8] ;  /* 0xfffff8060c1c7981 */ /* 0x000ee8000c1e1b00 */
[----:B---3--:R0:W-:Y:S04]  /*08e0*/  STG.E.64 desc[UR6][R12.64], R28 ;  /* 0x0000001c0c007986 */ /* 0x0081e8000c101b06 */
[----:B------:R-:W3:Y:S01]  /*08f0*/  LDG.E.64 R14, desc[UR6][R18.64+0x10] ;  /* 0x00001006120e7981 */ /* 0x000ee2000c1e1b00 */
[----:B------:R-:W-:-:S05]  /*0900*/  IADD3 R27, P1, PT, R22, R26, RZ ;  /* 0x0000001a161b7210 */ /* 0x000fca0007f3e0ff */
[----:B------:R-:W-:Y:S01]  /*0910*/  IMAD.SHL.U32 R25, R27, 0x8, RZ ;  /* 0x000000081b197824 */ /* 0x000fe200078e00ff */
[----:B---3--:R1:W-:Y:S04]  /*0920*/  STG.E.64 desc[UR6][R18.64+0x8], R14 ;  /* 0x0000080e12007986 */ /* 0x0083e8000c101b06 */
[----:B0-----:R0:W3:Y:S02]  /*0930*/  LDG.E.64 R28, desc[UR6][R20.64] ;  /* 0x00000006141c7981 */ /* 0x0010e4000c1e1b00 */
[----:B0-----:R-:W-:Y:S01]  /*0940*/  IMAD.X R20, RZ, RZ, R24, P1 ;  /* 0x000000ffff147224 */ /* 0x001fe200008e0618 */
[----:B--2---:R-:W-:-:S04]  /*0950*/  IADD3 R10, P1, PT, R25, UR4, RZ ;  /* 0x00000004190a7c10 */ /* 0x004fc8000ff3e0ff */
[----:B-1----:R-:W-:-:S04]  /*0960*/  SHF.L.U64.HI R15, R27, 0x3, R20 ;  /* 0x000000031b0f7819 */ /* 0x002fc80000010214 */
[----:B------:R-:W-:Y:S01]  /*0970*/  IADD3.X R11, PT, PT, R15, UR5, RZ, P1, !PT ;  /* 0x000000050f0b7c10 */ /* 0x000fe20008ffe4ff */
[----:B------:R-:W0:Y:S04]  /*0980*/  LDCU.64 UR4, c[0x0][0x3a0] ;  /* 0x00007400ff0477ac */ /* 0x000e280008000a00 */
[----:B---3--:R-:W-:Y:S04]  /*0990*/  STG.E.64 desc[UR6][R10.64+0x8], R28 ;  /* 0x0000081c0a007986 */ /* 0x008fe8000c101b06 */
[----:B------:R-:W2:Y:S01]  /*09a0*/  LDG.E.64 R20, desc[UR6][R16.64+0x10] ;  /* 0x0000100610147981 */ /* 0x000ea2000c1e1b00 */
[----:B0-----:R-:W-:-:S03]  /*09b0*/  IADD3 R14, P1, PT, R25, UR4, RZ ;  /* 0x00000004190e7c10 */ /* 0x001fc6000ff3e0ff */
[----:B--2---:R-:W-:Y:S04]  /*09c0*/  STG.E.64 desc[UR6][R16.64+0x8], R20 ;  /* 0x0000081410007986 */ /* 0x004fe8000c101b06 */
[----:B------:R-:W2:Y:S01]  /*09d0*/  LDG.E.64 R12, desc[UR6][R12.64] ;  /* 0x000000060c0c7981 */ /* 0x000ea2000c1e1b00 */
[----:B------:R-:W-:-:S05]  /*09e0*/  IADD3.X R15, PT, PT, R15, UR5, RZ, P1, !PT ;  /* 0x000000050f0f7c10 */ /* 0x000fca0008ffe4ff */
[----:B--2---:R0:W-:Y:S04]  /*09f0*/  STG.E.64 desc[UR6][R14.64+0x8], R12 ;  /* 0x0000080c0e007986 */ /* 0x0041e8000c101b06 */
[----:B0-----:R-:W2:Y:S04]  /*0a00*/  LDG.E.64 R12, desc[UR6][R18.64+0x18] ;  /* 0x00001806120c7981 */ /* 0x001ea8000c1e1b00 */
[----:B--2---:R-:W-:Y:S04]  /*0a10*/  STG.E.64 desc[UR6][R18.64+0x10], R12 ;  /* 0x0000100c12007986 */ /* 0x004fe8000c101b06 */
[----:B------:R-:W2:Y:S04]  /*0a20*/  LDG.E.64 R20, desc[UR6][R10.64+0x8] ;  /* 0x000008060a147981 */ /* 0x000ea8000c1e1b00 */
[----:B--2---:R-:W-:Y:S04]  /*0a30*/  STG.E.64 desc[UR6][R10.64+0x10], R20 ;  /* 0x000010140a007986 */ /* 0x004fe8000c101b06 */
[----:B------:R-:W2:Y:S04]  /*0a40*/  LDG.E.64 R28, desc[UR6][R16.64+0x18] ;  /* 0x00001806101c7981 */ /* 0x000ea8000c1e1b00 */
[----:B--2---:R0:W-:Y:S04]  /*0a50*/  STG.E.64 desc[UR6][R16.64+0x10], R28 ;  /* 0x0000101c10007986 */ /* 0x0041e8000c101b06 */
[----:B0-----:R-:W2:Y:S04]  /*0a60*/  LDG.E.64 R28, desc[UR6][R14.64+0x8] ;  /* 0x000008060e1c7981 */ /* 0x001ea8000c1e1b00 */
[----:B--2---:R0:W-:Y:S04]  /*0a70*/  STG.E.64 desc[UR6][R14.64+0x10], R28 ;  /* 0x0000101c0e007986 */ /* 0x0041e8000c101b06 */
[----:B------:R-:W2:Y:S04]  /*0a80*/  LDG.E.64 R20, desc[UR6][R18.64+0x20] ;  /* 0x0000200612147981 */ /* 0x000ea8000c1e1b00 */
[----:B--2---:R1:W-:Y:S04]  /*0a90*/  STG.E.64 desc[UR6][R18.64+0x18], R20 ;  /* 0x0000181412007986 */ /* 0x0043e8000c101b06 */
[----:B------:R-:W2:Y:S04]  /*0aa0*/  LDG.E.64 R12, desc[UR6][R10.64+0x10] ;  /* 0x000010060a0c7981 */ /* 0x000ea8000c1e1b00 */
[----:B--2---:R2:W-:Y:S04]  /*0ab0*/  STG.E.64 desc[UR6][R10.64+0x18], R12 ;  /* 0x0000180c0a007986 */ /* 0x0045e8000c101b06 */
[----:B0-----:R-:W3:Y:S04]  /*0ac0*/  LDG.E.64 R28, desc[UR6][R16.64+0x20] ;  /* 0x00002006101c7981 */ /* 0x001ee8000c1e1b00 */
[----:B---3--:R0:W-:Y:S04]  /*0ad0*/  STG.E.64 desc[UR6][R16.64+0x18], R28 ;  /* 0x0000181c10007986 */ /* 0x0081e8000c101b06 */
[----:B-1----:R-:W3:Y:S04]  /*0ae0*/  LDG.E.64 R20, desc[UR6][R14.64+0x10] ;  /* 0x000010060e147981 */ /* 0x002ee8000c1e1b00 */
[----:B---3--:R1:W-:Y:S04]  /*0af0*/  STG.E.64 desc[UR6][R14.64+0x18], R20 ;  /* 0x000018140e007986 */ /* 0x0083e8000c101b06 */
[----:B--2---:R-:W2:Y:S04]  /*0b00*/  LDG.E.64 R12, desc[UR6][R18.64+0x28] ;  /* 0x00002806120c7981 */ /* 0x004ea8000c1e1b00 */
        /* <DEDUP_REMOVED lines=27> */
[----:B-1----:R-:W4:Y:S04]  /*0cc0*/  LDG.E.64 R20, desc[UR6][R16.64+0x40] ;  /* 0x0000400610147981 */ /* 0x002f28000c1e1b00 */
[----:B----4-:R3:W-:Y:S04]  /*0cd0*/  STG.E.64 desc[UR6][R16.64+0x38], R20 ;  /* 0x0000381410007986 */ /* 0x0107e8000c101b06 */
[----:B--2---:R-:W2:Y:S01]  /*0ce0*/  LDG.E.64 R12, desc[UR6][R14.64+0x30] ;  /* 0x000030060e0c7981 */ /* 0x004ea2000c1e1b00 */
[----:B------:R-:W-:-:S04]  /*0cf0*/  IADD3 R26, PT, PT, R26, 0x8, RZ ;  /* 0x000000081a1a7810 */ /* 0x000fc80007ffe0ff */
[----:B------:R-:W-:Y:S01]  /*0d00*/  ISETP.NE.AND P1, PT, R26, R5, PT ;  /* 0x000000051a00720c */ /* 0x000fe20003f25270 */
[----:B--2---:R3:W-:-:S12]  /*0d10*/  STG.E.64 desc[UR6][R14.64+0x38], R12 ;  /* 0x0000380c0e007986 */ /* 0x0047d8000c101b06 */
[----:B------:R-:W-:Y:S05]  /*0d20*/  @P1 BRA `(.L_x_5) ;  /* 0xfffffff800b01947 */ /* 0x000fea000383ffff */
[----:B---3--:R-:W-:-:S07]  /*0d30*/  IMAD.MOV.U32 R28, RZ, RZ, R5 ;  /* 0x000000ffff1c7224 */ /* 0x008fce00078e0005 */
.L_x_4:
[----:B------:R-:W-:-:S13]  /*0d40*/  ISETP.NE.AND P1, PT, R3, RZ, PT ;  /* 0x000000ff0300720c */ /* 0x000fda0003f25270 */
[----:B------:R-:W-:Y:S05]  /*0d50*/  @!P1 BRA `(.L_x_6) ;  /* 0x0000000400b09947 */ /* 0x000fea0003800000 */
[----:B--2---:R-:W-:-:S05]  /*0d60*/  VIADD R10, R3, 0xffffffff ;  /* 0xffffffff030a7836 */ /* 0x004fca0000000000 */
[----:B------:R-:W-:-:S13]  /*0d70*/  ISETP.GE.U32.AND P1, PT, R10, 0x3, PT ;  /* 0x000000030a00780c */ /* 0x000fda0003f26070 */
[----:B------:R-:W-:Y:S05]  /*0d80*/  @!P1 BRA `(.L_x_7) ;  /* 0x0000000000c89947 */ /* 0x000fea0003800000 */
[----:B------:R-:W1:Y:S01]  /*0d90*/  LDC.64 R18, c[0x0][0x398] ;  /* 0x0000e600ff127b82 */ /* 0x000e620000000a00 */
[----:B------:R-:W-:Y:S01]  /*0da0*/  IADD3 R13, PT, PT, R9, R28, RZ ;  /* 0x0000001c090d7210 */ /* 0x000fe20007ffe0ff */
        /* <DEDUP_REMOVED lines=11> */
[----:B---3--:R0:W-:Y:S04]  /*0e60*/  STG.E.64 desc[UR6][R16.64], R10 ;  /* 0x0000000a10007986 */ /* 0x0081e8000c101b06 */
[----:B------:R-:W3:Y:S04]  /*0e70*/  LDG.E.64 R14, desc[UR6][R20.64+-0x8] ;  /* 0xfffff806140e7981 */ /* 0x000ee8000c1e1b00 */
[----:B---3--:R1:W-:Y:S04]  /*0e80*/  STG.E.64 desc[UR6][R20.64], R14 ;  /* 0x0000000e14007986 */ /* 0x0083e8000c101b06 */
[----:B------:R-:W3:Y:S01]  /*0e90*/  LDG.E.64 R12, desc[UR6][R18.64+0x10] ;  /* 0x00001006120c7981 */ /* 0x000ee2000c1e1b00 */
[----:B------:R-:W-:-:S04]  /*0ea0*/  IADD3 R29, P1, PT, R22, R28, RZ ;  /* 0x0000001c161d7210 */ /* 0x000fc80007f3e0ff */
[----:B0-----:R-:W-:Y:S01]  /*0eb0*/  LEA.HI.X.SX32 R10, R22, RZ, 0x1, P1 ;  /* 0x000000ff160a7211 */ /* 0x001fe200008f0eff */
[----:B---3--:R0:W-:Y:S04]  /*0ec0*/  STG.E.64 desc[UR6][R18.64+0x8], R12 ;  /* 0x0000080c12007986 */ /* 0x0081e8000c101b06 */
[----:B------:R3:W4:Y:S02]  /*0ed0*/  LDG.E.64 R24, desc[UR6][R26.64] ;  /* 0x000000061a187981 */ /* 0x000724000c1e1b00 */
[C---:B---3--:R-:W-:Y:S01]  /*0ee0*/  IMAD.SHL.U32 R26, R29.reuse, 0x8, RZ ;  /* 0x000000081d1a7824 */ /* 0x048fe200078e00ff */
[----:B------:R-:W-:-:S04]  /*0ef0*/  SHF.L.U64.HI R29, R29, 0x3, R10 ;  /* 0x000000031d1d7819 */ /* 0x000fc8000001020a */
[----:B--2---:R-:W-:-:S04]  /*0f00*/  IADD3 R10, P1, PT, R26, UR4, RZ ;  /* 0x000000041a0a7c10 */ /* 0x004fc8000ff3e0ff */
[----:B------:R-:W-:Y:S01]  /*0f10*/  IADD3.X R11, PT, PT, R29, UR5, RZ, P1, !PT ;  /* 0x000000051d0b7c10 */ /* 0x000fe20008ffe4ff */
[----:B------:R-:W0:Y:S04]  /*0f20*/  LDCU.64 UR4, c[0x0][0x3a0] ;  /* 0x00007400ff0477ac */ /* 0x000e280008000a00 */
[----:B----4-:R-:W-:Y:S04]  /*0f30*/  STG.E.64 desc[UR6][R10.64+0x8], R24 ;  /* 0x000008180a007986 */ /* 0x010fe8000c101b06 */
[----:B-1----:R-:W2:Y:S01]  /*0f40*/  LDG.E.64 R14, desc[UR6][R16.64+0x10] ;  /* 0x00001006100e7981 */ /* 0x002ea2000c1e1b00 */
[----:B0-----:R-:W-:-:S03]  /*0f50*/  IADD3 R12, P1, PT, R26, UR4, RZ ;  /* 0x000000041a0c7c10 */ /* 0x001fc6000ff3e0ff */
[----:B--2---:R0:W-:Y:S04]  /*0f60*/  STG.E.64 desc[UR6][R16.64+0x8], R14 ;  /* 0x0000080e10007986 */ /* 0x0041e8000c101b06 */
[----:B------:R-:W2:Y:S01]  /*0f70*/  LDG.E.64 R20, desc[UR6][R20.64] ;  /* 0x0000000614147981 */ /* 0x000ea2000c1e1b00 */
[----:B------:R-:W-:-:S05]  /*0f80*/  IADD3.X R13, PT, PT, R29, UR5, RZ, P1, !PT ;  /* 0x000000051d0d7c10 */ /* 0x000fca0008ffe4ff */
[----:B--2---:R1:W-:Y:S04]  /*0f90*/  STG.E.64 desc[UR6][R12.64+0x8], R20 ;  /* 0x000008140c007986 */ /* 0x0043e8000c101b06 */
[----:B0-----:R-:W2:Y:S04]  /*0fa0*/  LDG.E.64 R14, desc[UR6][R18.64+0x18] ;  /* 0x00001806120e7981 */ /* 0x001ea8000c1e1b00 */
[----:B--2---:R0:W-:Y:S04]  /*0fb0*/  STG.E.64 desc[UR6][R18.64+0x10], R14 ;  /* 0x0000100e12007986 */ /* 0x0041e8000c101b06 */
[----:B------:R-:W2:Y:S04]  /*0fc0*/  LDG.E.64 R26, desc[UR6][R10.64+0x8] ;  /* 0x000008060a1a7981 */ /* 0x000ea8000c1e1b00 */
[----:B--2---:R-:W-:Y:S04]  /*0fd0*/  STG.E.64 desc[UR6][R10.64+0x10], R26 ;  /* 0x0000101a0a007986 */ /* 0x004fe8000c101b06 */
[----:B------:R-:W2:Y:S04]  /*0fe0*/  LDG.E.64 R24, desc[UR6][R16.64+0x18] ;  /* 0x0000180610187981 */ /* 0x000ea8000c1e1b00 */
[----:B--2---:R-:W-:Y:S04]  /*0ff0*/  STG.E.64 desc[UR6][R16.64+0x10], R24 ;  /* 0x0000101810007986 */ /* 0x004fe8000c101b06 */
[----:B-1----:R-:W2:Y:S04]  /*1000*/  LDG.E.64 R20, desc[UR6][R12.64+0x8] ;  /* 0x000008060c147981 */ /* 0x002ea8000c1e1b00 */
[----:B--2---:R1:W-:Y:S04]  /*1010*/  STG.E.64 desc[UR6][R12.64+0x10], R20 ;  /* 0x000010140c007986 */ /* 0x0043e8000c101b06 */
[----:B0-----:R-:W2:Y:S04]  /*1020*/  LDG.E.64 R14, desc[UR6][R18.64+0x20] ;  /* 0x00002006120e7981 */ /* 0x001ea8000c1e1b00 */
[----:B--2---:R0:W-:Y:S04]  /*1030*/  STG.E.64 desc[UR6][R18.64+0x18], R14 ;  /* 0x0000180e12007986 */ /* 0x0041e8000c101b06 */
[----:B-1----:R-:W2:Y:S04]  /*1040*/  LDG.E.64 R20, desc[UR6][R10.64+0x10] ;  /* 0x000010060a147981 */ /* 0x002ea8000c1e1b00 */
[----:B--2---:R1:W-:Y:S04]  /*1050*/  STG.E.64 desc[UR6][R10.64+0x18], R20 ;  /* 0x000018140a007986 */ /* 0x0043e8000c101b06 */
[----:B0-----:R-:W2:Y:S04]  /*1060*/  LDG.E.64 R14, desc[UR6][R16.64+0x20] ;  /* 0x00002006100e7981 */ /* 0x001ea8000c1e1b00 */
[----:B--2---:R1:W-:Y:S04]  /*1070*/  STG.E.64 desc[UR6][R16.64+0x18], R14 ;  /* 0x0000180e10007986 */ /* 0x0043e8000c101b06 */
[----:B------:R-:W2:Y:S01]  /*1080*/  LDG.E.64 R26, desc[UR6][R12.64+0x10] ;  /* 0x000010060c1a7981 */ /* 0x000ea2000c1e1b00 */
[----:B------:R-:W-:-:S03]  /*1090*/  VIADD R28, R28, 0x4 ;  /* 0x000000041c1c7836 */ /* 0x000fc60000000000 */
[----:B--2---:R1:W-:Y:S04]  /*10a0*/  STG.E.64 desc[UR6][R12.64+0x18], R26 ;  /* 0x0000181a0c007986 */ /* 0x0043e8000c101b06 */
.L_x_7:
[----:B------:R-:W-:Y:S05]  /*10b0*/  @!P0 BRA `(.L_x_6) ;  /* 0x0000000000d88947 */ /* 0x000fea0003800000 */
[----:B------:R-:W-:Y:S02]  /*10c0*/  ISETP.NE.AND P1, PT, R2, 0x1, PT ;  /* 0x000000010200780c */ /* 0x000fe40003f25270 */
[----:B------:R-:W-:-:S04]  /*10d0*/  LOP3.LUT R23, R23, 0x1, RZ, 0xc0, !PT ;  /* 0x0000000117177812 */ /* 0x000fc800078ec0ff */
[----:B------:R-:W-:-:S07]  /*10e0*/  ISETP.NE.U32.AND P0, PT, R23, 0x1, PT ;  /* 0x000000011700780c */ /* 0x000fce0003f05070 */
[----:B------:R-:W-:Y:S06]  /*10f0*/  @!P1 BRA `(.L_x_8) ;  /* 0x0000000000889947 */ /* 0x000fec0003800000 */
[----:B-1----:R-:W1:Y:S01]  /*1100*/  LDC.64 R16, c[0x0][0x398] ;  /* 0x0000e600ff107b82 */ /* 0x002e620000000a00 */
[----:B------:R-:W-:Y:S01]  /*1110*/  IADD3 R19, PT, PT, R9, R28, RZ ;  /* 0x0000001c09137210 */ /* 0x000fe20007ffe0ff */
[----:B------:R-:W2:Y:S06]  /*1120*/  LDCU.64 UR4, c[0x0][0x398] ;  /* 0x00007300ff0477ac */ /* 0x000eac0008000a00 */
[----:B------:R-:W3:Y:S01]  /*1130*/  LDC.64 R12, c[0x0][0x3a0] ;  /* 0x0000e800ff0c7b82 */ /* 0x000ee20000000a00 */
[----:B-1----:R-:W-:-:S05]  /*1140*/  IMAD.WIDE R16, R19, 0x8, R16 ;  /* 0x0000000813107825 */ /* 0x002fca00078e0210 */
[----:B0-----:R-:W4:Y:S01]  /*1150*/  LDG.E.64 R14, desc[UR6][R16.64+0x8] ;  /* 0x00000806100e7981 */ /* 0x001f22000c1e1b00 */
[----:B------:R-:W-:-:S03]  /*1160*/  IMAD.WIDE R10, R0, 0x8, R16 ;  /* 0x00000008000a7825 */ /* 0x000fc600078e0210 */
[----:B----4-:R0:W-:Y:S04]  /*1170*/  STG.E.64 desc[UR6][R16.64], R14 ;  /* 0x0000000e10007986 */ /* 0x0101e8000c101b06 */
[----:B------:R-:W4:Y:S01]  /*1180*/  LDG.E.64 R26, desc[UR6][R10.64+-0x8] ;  /* 0xfffff8060a1a7981 */ /* 0x000f22000c1e1b00 */
[----:B---3--:R-:W-:-:S03]  /*1190*/  IMAD.WIDE R12, R19, 0x8, R12 ;  /* 0x00000008130c7825 */ /* 0x008fc600078e020c */
[----:B----4-:R1:W-:Y:S04]  /*11a0*/  STG.E.64 desc[UR6][R10.64], R26 ;  /* 0x0000001a0a007986 */ /* 0x0103e8000c101b06 */
[----:B------:R-:W3:Y:S01]  /*11b0*/  LDG.E.64 R24, desc[UR6][R12.64+0x8] ;  /* 0x000008060c187981 */ /* 0x000ee2000c1e1b00 */
[----:B0-----:R-:W-:-:S03]  /*11c0*/  IMAD.WIDE R14, R0, 0x8, R12 ;  /* 0x00000008000e7825 */ /* 0x001fc600078e020c */
[----:B---3--:R2:W-:Y:S04]  /*11d0*/  STG.E.64 desc[UR6][R12.64], R24 ;  /* 0x000000180c007986 */ /* 0x0085e8000c101b06 */
[----:B------:R-:W3:Y:S04]  /*11e0*/  LDG.E.64 R20, desc[UR6][R14.64+-0x8] ;  /* 0xfffff8060e147981 */ /* 0x000ee8000c1e1b00 */
[----:B---3--:R0:W-:Y:S04]  /*11f0*/  STG.E.64 desc[UR6][R14.64], R20 ;  /* 0x000000140e007986 */ /* 0x0081e8000c101b06 */
[----:B------:R-:W3:Y:S01]  /*1200*/  LDG.E.64 R18, desc[UR6][R16.64+0x10] ;  /* 0x0000100610127981 */ /* 0x000ee2000c1e1b00 */
[----:B------:R-:W-:-:S04]  /*1210*/  IADD3 R23, P1, PT, R22, R28, RZ ;  /* 0x0000001c16177210 */ /* 0x000fc80007f3e0ff */
[----:B-1----:R-:W-:Y:S01]  /*1220*/  LEA.HI.X.SX32 R26, R22, RZ, 0x1, P1 ;  /* 0x000000ff161a7211 */ /* 0x002fe200008f0eff */
[C---:B------:R-:W-:Y:S01]  /*1230*/  IMAD.SHL.U32 R27, R23.reuse, 0x8, RZ ;  /* 0x00000008171b7824 */ /* 0x040fe200078e00ff */
[----:B---3--:R1:W-:Y:S04]  /*1240*/  STG.E.64 desc[UR6][R16.64+0x8], R18 ;  /* 0x0000081210007986 */ /* 0x0083e8000c101b06 */
[----:B------:R-:W3:Y:S01]  /*1250*/  LDG.E.64 R10, desc[UR6][R10.64] ;  /* 0x000000060a0a7981 */ /* 0x000ee2000c1e1b00 */
[----:B------:R-:W-:Y:S02]  /*1260*/  SHF.L.U64.HI R26, R23, 0x3, R26 ;  /* 0x00000003171a7819 */ /* 0x000fe4000001021a */
[----:B--2---:R-:W-:-:S04]  /*1270*/  IADD3 R24, P1, PT, R27, UR4, RZ ;  /* 0x000000041b187c10 */ /* 0x004fc8000ff3e0ff */
[----:B------:R-:W-:Y:S01]  /*1280*/  IADD3.X R25, PT, PT, R26, UR5, RZ, P1, !PT ;  /* 0x000000051a197c10 */ /* 0x000fe20008ffe4ff */
[----:B------:R-:W1:Y:S04]  /*1290*/  LDCU.64 UR4, c[0x0][0x3a0] ;  /* 0x00007400ff0477ac */ /* 0x000e680008000a00 */
[----:B---3--:R2:W-:Y:S04]  /*12a0*/  STG.E.64 desc[UR6][R24.64+0x8], R10 ;  /* 0x0000080a18007986 */ /* 0x0085e8000c101b06 */
[----:B0-----:R-:W3:Y:S01]  /*12b0*/  LDG.E.64 R20, desc[UR6][R12.64+0x10] ;  /* 0x000010060c147981 */ /* 0x001ee2000c1e1b00 */
[----:B-1----:R-:W-:-:S03]  /*12c0*/  IADD3 R16, P1, PT, R27, UR4, RZ ;  /* 0x000000041b107c10 */ /* 0x002fc6000ff3e0ff */
[----:B---3--:R2:W-:Y:S04]  /*12d0*/  STG.E.64 desc[UR6][R12.64+0x8], R20 ;  /* 0x000008140c007986 */ /* 0x0085e8000c101b06 */
[----:B------:R-:W3:Y:S01]  /*12e0*/  LDG.E.64 R14, desc[UR6][R14.64] ;  /* 0x000000060e0e7981 */ /* 0x000ee2000c1e1b00 */
[----:B------:R-:W-:Y:S01]  /*12f0*/  IADD3.X R17, PT, PT, R26, UR5, RZ, P1, !PT ;  /* 0x000000051a117c10 */ /* 0x000fe20008ffe4ff */
[----:B------:R-:W-:-:S04]  /*1300*/  VIADD R28, R28, 0x2 ;  /* 0x000000021c1c7836 */ /* 0x000fc80000000000 */
[----:B---3--:R2:W-:Y:S03]  /*1310*/  STG.E.64 desc[UR6][R16.64+0x8], R14 ;  /* 0x0000080e10007986 */ /* 0x0085e6000c101b06 */
.L_x_8:
[----:B------:R-:W-:Y:S05]  /*1320*/  @P0 BRA `(.L_x_6) ;  /* 0x00000000003c0947 */ /* 0x000fea0003800000 */
[----:B-12---:R-:W1:Y:S01]  /*1330*/  LDC.64 R16, c[0x0][0x398] ;  /* 0x0000e600ff107b82 */ /* 0x006e620000000a00 */
[----:B------:R-:W-:-:S07]  /*1340*/  IADD3 R21, PT, PT, R9, R28, RZ ;  /* 0x0000001c09157210 */ /* 0x000fce0007ffe0ff */
[----:B------:R-:W2:Y:S01]  /*1350*/  LDC.64 R12, c[0x0][0x3a0] ;  /* 0x0000e800ff0c7b82 */ /* 0x000ea20000000a00 */
[----:B-1----:R-:W-:-:S05]  /*1360*/  IMAD.WIDE R16, R21, 0x8, R16 ;  /* 0x0000000815107825 */ /* 0x002fca00078e0210 */
[----:B0-----:R-:W3:Y:S01]  /*1370*/  LDG.E.64 R18, desc[UR6][R16.64+0x8] ;  /* 0x0000080610127981 */ /* 0x001ee2000c1e1b00 */
[----:B------:R-:W-:-:S03]  /*1380*/  IMAD.WIDE R10, R0, 0x8, R16 ;  /* 0x00000008000a7825 */ /* 0x000fc600078e0210 */
[----:B---3--:R3:W-:Y:S04]  /*1390*/  STG.E.64 desc[UR6][R16.64], R18 ;  /* 0x0000001210007986 */ /* 0x0087e8000c101b06 */
[----:B------:R-:W4:Y:S01]  /*13a0*/  LDG.E.64 R14, desc[UR6][R10.64+-0x8] ;  /* 0xfffff8060a0e7981 */ /* 0x000f22000c1e1b00 */
[----:B--2---:R-:W-:-:S03]  /*13b0*/  IMAD.WIDE R12, R21, 0x8, R12 ;  /* 0x00000008150c7825 */ /* 0x004fc600078e020c */
[----:B----4-:R3:W-:Y:S04]  /*13c0*/  STG.E.64 desc[UR6][R10.64], R14 ;  /* 0x0000000e0a007986 */ /* 0x0107e8000c101b06 */
[----:B------:R-:W2:Y:S01]  /*13d0*/  LDG.E.64 R20, desc[UR6][R12.64+0x8] ;  /* 0x000008060c147981 */ /* 0x000ea2000c1e1b00 */
[----:B------:R-:W-:-:S03]  /*13e0*/  IMAD.WIDE R24, R0, 0x8, R12 ;  /* 0x0000000800187825 */ /* 0x000fc600078e020c */
[----:B--2---:R3:W-:Y:S04]  /*13f0*/  STG.E.64 desc[UR6][R12.64], R20 ;  /* 0x000000140c007986 */ /* 0x0047e8000c101b06 */
[----:B------:R-:W2:Y:S04]  /*1400*/  LDG.E.64 R26, desc[UR6][R24.64+-0x8] ;  /* 0xfffff806181a7981 */ /* 0x000ea8000c1e1b00 */
[----:B--2---:R3:W-:Y:S02]  /*1410*/  STG.E.64 desc[UR6][R24.64], R26 ;  /* 0x0000001a18007986 */ /* 0x0047e4000c101b06 */
.L_x_6:
[----:B------:R-:W4:Y:S02]  /*1420*/  LDCU UR4, c[0x0][0x384] ;  /* 0x00007080ff0477ac */ /* 0x000f240008000800 */
[C---:B----4-:R-:W-:Y:S01]  /*1430*/  ISETP.NE.AND P0, PT, R8.reuse, UR4, PT ;  /* 0x0000000408007c0c */ /* 0x050fe2000bf05270 */
[----:B------:R-:W-:-:S12]  /*1440*/  VIADD R8, R8, 0x1 ;  /* 0x0000000108087836 */ /* 0x000fd80000000000 */
[----:B------:R-:W-:Y:S05]  /*1450*/  @P0 BRA `(.L_x_9) ;  /* 0xffffffec00440947 */ /* 0x000fea000383ffff */
[----:B------:R-:W4:Y:S01]  /*1460*/  LDCU UR4, c[0x0][0x360] ;  /* 0x00006c00ff0477ac */ /* 0x000f220008000800 */
[----:B------:R-:W4:Y:S01]  /*1470*/  LDC R7, c[0x0][0x370] ;  /* 0x0000dc00ff077b82 */ /* 0x000f220000000800 */
[----:B------:R-:W5:Y:S01]  /*1480*/  LDCU UR5, c[0x0][0x388] ;  /* 0x00007100ff0577ac */ /* 0x000f620008000800 */
[----:B----4-:R-:W-:-:S05]  /*1490*/  IMAD R6, R7, UR4, R6 ;  /* 0x0000000407067c24 */ /* 0x010fca000f8e0206 */
[----:B-----5:R-:W-:-:S13]  /*14a0*/  ISETP.GE.AND P0, PT, R6, UR5, PT ;  /* 0x0000000506007c0c */ /* 0x020fda000bf06270 */
[----:B------:R-:W-:Y:S05]  /*14b0*/  @!P0 BRA `(.L_x_10) ;  /* 0xffffffec00188947 */ /* 0x000fea000383ffff */
[----:B0-----:R-:W-:Y:S05]  /*14c0*/  EXIT ;  /* 0x000000000000794d */ /* 0x001fea0003800000 */
.L_x_11:
[----:B------:R-:W-:-:S00]  /*14d0*/  BRA `(.L_x_11) ;  /* 0xfffffffc00fc7947 */ /* 0x000fc0000383ffff */
[----:B------:R-:W-:-:S00]  /*14e0*/  NOP ;  /* 0x0000000000007918 */ /* 0x000fc00000000000 */
        /* <DEDUP_REMOVED lines=9> */
.L_x_12:


//--------------------- .nv.shared.reserved.0     --------------------------
	.section	.nv.shared.reserved.0,"aw",@nobits
	.weak		__nv_reservedSMEM_offset_0_alias
	.size		__nv_reservedSMEM_offset_0_alias, 0, 64
	.other		__nv_reservedSMEM_offset_0_alias,@"STO_CUDA_RESERVED_SHARED STV_DEFAULT"
__nv_reservedSMEM_offset_0_alias:
	.zero		0
	.zero		64


//--------------------- .nv.constant0._Z16initalize_kerneliiidPdS_ --------------------------
	.section	.nv.constant0._Z16initalize_kerneliiidPdS_,"a",@progbits
	.sectionflags	@""
	.align	4
.nv.constant0._Z16initalize_kerneliiidPdS_:
	.zero		936


//--------------------- SYMBOLS --------------------------

	.type		.nv.reservedSmem.offset0,@object
	.size		.nv.reservedSmem.offset0,0x4
